//
// Generated by NVIDIA NVVM Compiler
//
// Compiler Build ID: CL-36424714
// Cuda compilation tools, release 13.0, V13.0.88
// Based on NVVM 20.0.0
//

.version 9.0
.target sm_100
.address_size 64

	// .globl	_Z12matmul_naivePdS_S_i
// _ZZ13matmul_sharedPdS_S_iE5sub_a has been demoted
// _ZZ13matmul_sharedPdS_S_iE5sub_b has been demoted

.visible .entry _Z12matmul_naivePdS_S_i(
	.param .u64 .ptr .align 1 _Z12matmul_naivePdS_S_i_param_0,
	.param .u64 .ptr .align 1 _Z12matmul_naivePdS_S_i_param_1,
	.param .u64 .ptr .align 1 _Z12matmul_naivePdS_S_i_param_2,
	.param .u32 _Z12matmul_naivePdS_S_i_param_3
)
{
	.reg .pred 	%p<10>;
	.reg .b32 	%r<90>;
	.reg .b64 	%rd<69>;
	.reg .b64 	%fd<68>;

	ld.param.u64 	%rd4, [_Z12matmul_naivePdS_S_i_param_0];
	ld.param.u64 	%rd5, [_Z12matmul_naivePdS_S_i_param_1];
	ld.param.u64 	%rd3, [_Z12matmul_naivePdS_S_i_param_2];
	ld.param.u32 	%r44, [_Z12matmul_naivePdS_S_i_param_3];
	cvta.to.global.u64 	%rd1, %rd5;
	cvta.to.global.u64 	%rd2, %rd4;
	mov.u32 	%r45, %ctaid.x;
	mov.u32 	%r46, %ntid.x;
	mul.lo.s32 	%r1, %r45, %r46;
	mov.u32 	%r2, %tid.x;
	add.s32 	%r3, %r1, %r2;
	mov.u32 	%r47, %ctaid.y;
	mov.u32 	%r48, %ntid.y;
	mov.u32 	%r49, %tid.y;
	mad.lo.s32 	%r4, %r47, %r48, %r49;
	setp.lt.s32 	%p1, %r44, 1;
	mov.f64 	%fd67, 0d0000000000000000;
	@%p1 bra 	$L__BB0_12;
	mul.lo.s32 	%r5, %r44, %r4;
	and.b32  	%r6, %r44, 7;
	setp.lt.u32 	%p2, %r44, 8;
	mov.f64 	%fd67, 0d0000000000000000;
	mov.b32 	%r88, 0;
	@%p2 bra 	$L__BB0_4;
	and.b32  	%r88, %r44, 2147483640;
	neg.s32 	%r86, %r88;
	add.s32 	%r51, %r2, %r44;
	add.s32 	%r85, %r51, %r1;
	shl.b32 	%r10, %r44, 3;
	shl.b32 	%r52, %r44, 1;
	add.s32 	%r84, %r3, %r52;
	mad.lo.s32 	%r83, %r44, 3, %r3;
	shl.b32 	%r53, %r44, 2;
	add.s32 	%r82, %r3, %r53;
	mad.lo.s32 	%r81, %r44, 5, %r3;
	mad.lo.s32 	%r80, %r44, 6, %r3;
	mad.lo.s32 	%r79, %r44, 7, %r3;
	add.s32 	%r77, %r5, 3;
	mov.f64 	%fd67, 0d0000000000000000;
	mov.u32 	%r78, %r3;
$L__BB0_3:
	.pragma "nounroll";
	add.s32 	%r54, %r77, -3;
	mul.wide.u32 	%rd6, %r54, 8;
	add.s64 	%rd7, %rd2, %rd6;
	ld.global.f64 	%fd17, [%rd7];
	mul.wide.u32 	%rd8, %r78, 8;
	add.s64 	%rd9, %rd1, %rd8;
	ld.global.f64 	%fd18, [%rd9];
	fma.rn.f64 	%fd19, %fd17, %fd18, %fd67;
	add.s32 	%r55, %r77, -2;
	mul.wide.u32 	%rd10, %r55, 8;
	add.s64 	%rd11, %rd2, %rd10;
	ld.global.f64 	%fd20, [%rd11];
	mul.wide.u32 	%rd12, %r85, 8;
	add.s64 	%rd13, %rd1, %rd12;
	ld.global.f64 	%fd21, [%rd13];
	fma.rn.f64 	%fd22, %fd20, %fd21, %fd19;
	add.s32 	%r56, %r77, -1;
	mul.wide.u32 	%rd14, %r56, 8;
	add.s64 	%rd15, %rd2, %rd14;
	ld.global.f64 	%fd23, [%rd15];
	mul.wide.u32 	%rd16, %r84, 8;
	add.s64 	%rd17, %rd1, %rd16;
	ld.global.f64 	%fd24, [%rd17];
	fma.rn.f64 	%fd25, %fd23, %fd24, %fd22;
	add.s32 	%r57, %r77, 4;
	mul.wide.u32 	%rd18, %r77, 8;
	add.s64 	%rd19, %rd2, %rd18;
	ld.global.f64 	%fd26, [%rd19];
	mul.wide.u32 	%rd20, %r83, 8;
	add.s64 	%rd21, %rd1, %rd20;
	ld.global.f64 	%fd27, [%rd21];
	fma.rn.f64 	%fd28, %fd26, %fd27, %fd25;
	add.s32 	%r58, %r77, 1;
	mul.wide.u32 	%rd22, %r58, 8;
	add.s64 	%rd23, %rd2, %rd22;
	ld.global.f64 	%fd29, [%rd23];
	mul.wide.u32 	%rd24, %r82, 8;
	add.s64 	%rd25, %rd1, %rd24;
	ld.global.f64 	%fd30, [%rd25];
	fma.rn.f64 	%fd31, %fd29, %fd30, %fd28;
	add.s32 	%r59, %r77, 2;
	mul.wide.u32 	%rd26, %r59, 8;
	add.s64 	%rd27, %rd2, %rd26;
	ld.global.f64 	%fd32, [%rd27];
	mul.wide.u32 	%rd28, %r81, 8;
	add.s64 	%rd29, %rd1, %rd28;
	ld.global.f64 	%fd33, [%rd29];
	fma.rn.f64 	%fd34, %fd32, %fd33, %fd31;
	add.s32 	%r60, %r77, 3;
	mul.wide.u32 	%rd30, %r60, 8;
	add.s64 	%rd31, %rd2, %rd30;
	ld.global.f64 	%fd35, [%rd31];
	mul.wide.u32 	%rd32, %r80, 8;
	add.s64 	%rd33, %rd1, %rd32;
	ld.global.f64 	%fd36, [%rd33];
	fma.rn.f64 	%fd37, %fd35, %fd36, %fd34;
	mul.wide.u32 	%rd34, %r57, 8;
	add.s64 	%rd35, %rd2, %rd34;
	ld.global.f64 	%fd38, [%rd35];
	mul.wide.u32 	%rd36, %r79, 8;
	add.s64 	%rd37, %rd1, %rd36;
	ld.global.f64 	%fd39, [%rd37];
	fma.rn.f64 	%fd67, %fd38, %fd39, %fd37;
	add.s32 	%r86, %r86, 8;
	add.s32 	%r85, %r85, %r10;
	add.s32 	%r84, %r84, %r10;
	add.s32 	%r83, %r83, %r10;
	add.s32 	%r82, %r82, %r10;
	add.s32 	%r81, %r81, %r10;
	add.s32 	%r80, %r80, %r10;
	add.s32 	%r79, %r79, %r10;
	add.s32 	%r78, %r78, %r10;
	add.s32 	%r77, %r77, 8;
	setp.ne.s32 	%p3, %r86, 0;
	@%p3 bra 	$L__BB0_3;
$L__BB0_4:
	setp.eq.s32 	%p4, %r6, 0;
	@%p4 bra 	$L__BB0_12;
	and.b32  	%r39, %r44, 3;
	setp.lt.u32 	%p5, %r6, 4;
	@%p5 bra 	$L__BB0_7;
	add.s32 	%r61, %r88, %r5;
	mul.wide.u32 	%rd38, %r61, 8;
	add.s64 	%rd39, %rd2, %rd38;
	ld.global.f64 	%fd41, [%rd39];
	mad.lo.s32 	%r62, %r88, %r44, %r3;
	mul.wide.u32 	%rd40, %r62, 8;
	add.s64 	%rd41, %rd1, %rd40;
	ld.global.f64 	%fd42, [%rd41];
	fma.rn.f64 	%fd43, %fd41, %fd42, %fd67;
	add.s32 	%r63, %r61, 1;
	mul.wide.u32 	%rd42, %r63, 8;
	add.s64 	%rd43, %rd2, %rd42;
	ld.global.f64 	%fd44, [%rd43];
	add.s32 	%r64, %r62, %r44;
	mul.wide.u32 	%rd44, %r64, 8;
	add.s64 	%rd45, %rd1, %rd44;
	ld.global.f64 	%fd45, [%rd45];
	fma.rn.f64 	%fd46, %fd44, %fd45, %fd43;
	add.s32 	%r65, %r61, 2;
	mul.wide.u32 	%rd46, %r65, 8;
	add.s64 	%rd47, %rd2, %rd46;
	ld.global.f64 	%fd47, [%rd47];
	add.s32 	%r66, %r64, %r44;
	mul.wide.u32 	%rd48, %r66, 8;
	add.s64 	%rd49, %rd1, %rd48;
	ld.global.f64 	%fd48, [%rd49];
	fma.rn.f64 	%fd49, %fd47, %fd48, %fd46;
	add.s32 	%r67, %r61, 3;
	mul.wide.u32 	%rd50, %r67, 8;
	add.s64 	%rd51, %rd2, %rd50;
	ld.global.f64 	%fd50, [%rd51];
	add.s32 	%r68, %r66, %r44;
	mul.wide.u32 	%rd52, %r68, 8;
	add.s64 	%rd53, %rd1, %rd52;
	ld.global.f64 	%fd51, [%rd53];
	fma.rn.f64 	%fd67, %fd50, %fd51, %fd49;
	add.s32 	%r88, %r88, 4;
$L__BB0_7:
	setp.eq.s32 	%p6, %r39, 0;
	@%p6 bra 	$L__BB0_12;
	setp.eq.s32 	%p7, %r39, 1;
	@%p7 bra 	$L__BB0_10;
	add.s32 	%r69, %r88, %r5;
	mul.wide.u32 	%rd54, %r69, 8;
	add.s64 	%rd55, %rd2, %rd54;
	ld.global.f64 	%fd53, [%rd55];
	mad.lo.s32 	%r70, %r88, %r44, %r3;
	mul.wide.u32 	%rd56, %r70, 8;
	add.s64 	%rd57, %rd1, %rd56;
	ld.global.f64 	%fd54, [%rd57];
	fma.rn.f64 	%fd55, %fd53, %fd54, %fd67;
	add.s32 	%r71, %r69, 1;
	mul.wide.u32 	%rd58, %r71, 8;
	add.s64 	%rd59, %rd2, %rd58;
	ld.global.f64 	%fd56, [%rd59];
	add.s32 	%r72, %r70, %r44;
	mul.wide.u32 	%rd60, %r72, 8;
	add.s64 	%rd61, %rd1, %rd60;
	ld.global.f64 	%fd57, [%rd61];
	fma.rn.f64 	%fd67, %fd56, %fd57, %fd55;
	add.s32 	%r88, %r88, 2;
$L__BB0_10:
	and.b32  	%r73, %r44, 1;
	setp.eq.b32 	%p8, %r73, 1;
	not.pred 	%p9, %p8;
	@%p9 bra 	$L__BB0_12;
	add.s32 	%r74, %r88, %r5;
	mul.wide.u32 	%rd62, %r74, 8;
	add.s64 	%rd63, %rd2, %rd62;
	ld.global.f64 	%fd58, [%rd63];
	mad.lo.s32 	%r75, %r88, %r44, %r3;
	mul.wide.u32 	%rd64, %r75, 8;
	add.s64 	%rd65, %rd1, %rd64;
	ld.global.f64 	%fd59, [%rd65];
	fma.rn.f64 	%fd67, %fd58, %fd59, %fd67;
$L__BB0_12:
	cvta.to.global.u64 	%rd66, %rd3;
	mad.lo.s32 	%r76, %r44, %r4, %r3;
	mul.wide.u32 	%rd67, %r76, 8;
	add.s64 	%rd68, %rd66, %rd67;
	st.global.f64 	[%rd68], %fd67;
	ret;

}
	// .globl	_Z13matmul_sharedPdS_S_i
.visible .entry _Z13matmul_sharedPdS_S_i(
	.param .u64 .ptr .align 1 _Z13matmul_sharedPdS_S_i_param_0,
	.param .u64 .ptr .align 1 _Z13matmul_sharedPdS_S_i_param_1,
	.param .u64 .ptr .align 1 _Z13matmul_sharedPdS_S_i_param_2,
	.param .u32 _Z13matmul_sharedPdS_S_i_param_3
)
{
	.reg .pred 	%p<3>;
	.reg .b32 	%r<32>;
	.reg .b64 	%rd<13>;
	.reg .b64 	%fd<105>;
	// demoted variable
	.shared .align 8 .b8 _ZZ13matmul_sharedPdS_S_iE5sub_a[8192];
	// demoted variable
	.shared .align 8 .b8 _ZZ13matmul_sharedPdS_S_iE5sub_b[8192];
	ld.param.u64 	%rd3, [_Z13matmul_sharedPdS_S_i_param_0];
	ld.param.u64 	%rd4, [_Z13matmul_sharedPdS_S_i_param_1];
	ld.param.u64 	%rd5, [_Z13matmul_sharedPdS_S_i_param_2];
	ld.param.u32 	%r18, [_Z13matmul_sharedPdS_S_i_param_3];
	mov.u32 	%r19, %ctaid.x;
	mov.u32 	%r20, %ntid.x;
	mov.u32 	%r1, %tid.x;
	mad.lo.s32 	%r2, %r19, %r20, %r1;
	mov.u32 	%r21, %ctaid.y;
	mov.u32 	%r22, %ntid.y;
	mov.u32 	%r3, %tid.y;
	mad.lo.s32 	%r4, %r21, %r22, %r3;
	setp.lt.s32 	%p1, %r18, 1;
	mov.f64 	%fd104, 0d0000000000000000;
	@%p1 bra 	$L__BB1_3;
	shl.b32 	%r24, %r3, 8;
	mov.u32 	%r25, _ZZ13matmul_sharedPdS_S_iE5sub_a;
	add.s32 	%r5, %r25, %r24;
	shl.b32 	%r26, %r1, 3;
	add.s32 	%r6, %r5, %r26;
	mov.u32 	%r27, _ZZ13matmul_sharedPdS_S_iE5sub_b;
	add.s32 	%r8, %r27, %r26;
	add.s32 	%r7, %r8, %r24;
	mad.lo.s32 	%r30, %r3, %r18, %r2;
	shl.b32 	%r10, %r18, 5;
	mad.lo.s32 	%r29, %r18, %r4, %r1;
	cvta.to.global.u64 	%rd1, %rd3;
	cvta.to.global.u64 	%rd2, %rd4;
	mov.f64 	%fd104, 0d0000000000000000;
	mov.b32 	%r31, 0;
$L__BB1_2:
	mul.wide.u32 	%rd6, %r29, 8;
	add.s64 	%rd7, %rd1, %rd6;
	ld.global.f64 	%fd6, [%rd7];
	st.shared.f64 	[%r6], %fd6;
	mul.wide.u32 	%rd8, %r30, 8;
	add.s64 	%rd9, %rd2, %rd8;
	ld.global.f64 	%fd7, [%rd9];
	st.shared.f64 	[%r7], %fd7;
	bar.sync 	0;
	ld.shared.f64 	%fd8, [%r5];
	ld.shared.f64 	%fd9, [%r8];
	fma.rn.f64 	%fd10, %fd8, %fd9, %fd104;
	ld.shared.f64 	%fd11, [%r5+8];
	ld.shared.f64 	%fd12, [%r8+256];
	fma.rn.f64 	%fd13, %fd11, %fd12, %fd10;
	ld.shared.f64 	%fd14, [%r5+16];
	ld.shared.f64 	%fd15, [%r8+512];
	fma.rn.f64 	%fd16, %fd14, %fd15, %fd13;
	ld.shared.f64 	%fd17, [%r5+24];
	ld.shared.f64 	%fd18, [%r8+768];
	fma.rn.f64 	%fd19, %fd17, %fd18, %fd16;
	ld.shared.f64 	%fd20, [%r5+32];
	ld.shared.f64 	%fd21, [%r8+1024];
	fma.rn.f64 	%fd22, %fd20, %fd21, %fd19;
	ld.shared.f64 	%fd23, [%r5+40];
	ld.shared.f64 	%fd24, [%r8+1280];
	fma.rn.f64 	%fd25, %fd23, %fd24, %fd22;
	ld.shared.f64 	%fd26, [%r5+48];
	ld.shared.f64 	%fd27, [%r8+1536];
	fma.rn.f64 	%fd28, %fd26, %fd27, %fd25;
	ld.shared.f64 	%fd29, [%r5+56];
	ld.shared.f64 	%fd30, [%r8+1792];
	fma.rn.f64 	%fd31, %fd29, %fd30, %fd28;
	ld.shared.f64 	%fd32, [%r5+64];
	ld.shared.f64 	%fd33, [%r8+2048];
	fma.rn.f64 	%fd34, %fd32, %fd33, %fd31;
	ld.shared.f64 	%fd35, [%r5+72];
	ld.shared.f64 	%fd36, [%r8+2304];
	fma.rn.f64 	%fd37, %fd35, %fd36, %fd34;
	ld.shared.f64 	%fd38, [%r5+80];
	ld.shared.f64 	%fd39, [%r8+2560];
	fma.rn.f64 	%fd40, %fd38, %fd39, %fd37;
	ld.shared.f64 	%fd41, [%r5+88];
	ld.shared.f64 	%fd42, [%r8+2816];
	fma.rn.f64 	%fd43, %fd41, %fd42, %fd40;
	ld.shared.f64 	%fd44, [%r5+96];
	ld.shared.f64 	%fd45, [%r8+3072];
	fma.rn.f64 	%fd46, %fd44, %fd45, %fd43;
	ld.shared.f64 	%fd47, [%r5+104];
	ld.shared.f64 	%fd48, [%r8+3328];
	fma.rn.f64 	%fd49, %fd47, %fd48, %fd46;
	ld.shared.f64 	%fd50, [%r5+112];
	ld.shared.f64 	%fd51, [%r8+3584];
	fma.rn.f64 	%fd52, %fd50, %fd51, %fd49;
	ld.shared.f64 	%fd53, [%r5+120];
	ld.shared.f64 	%fd54, [%r8+3840];
	fma.rn.f64 	%fd55, %fd53, %fd54, %fd52;
	ld.shared.f64 	%fd56, [%r5+128];
	ld.shared.f64 	%fd57, [%r8+4096];
	fma.rn.f64 	%fd58, %fd56, %fd57, %fd55;
	ld.shared.f64 	%fd59, [%r5+136];
	ld.shared.f64 	%fd60, [%r8+4352];
	fma.rn.f64 	%fd61, %fd59, %fd60, %fd58;
	ld.shared.f64 	%fd62, [%r5+144];
	ld.shared.f64 	%fd63, [%r8+4608];
	fma.rn.f64 	%fd64, %fd62, %fd63, %fd61;
	ld.shared.f64 	%fd65, [%r5+152];
	ld.shared.f64 	%fd66, [%r8+4864];
	fma.rn.f64 	%fd67, %fd65, %fd66, %fd64;
	ld.shared.f64 	%fd68, [%r5+160];
	ld.shared.f64 	%fd69, [%r8+5120];
	fma.rn.f64 	%fd70, %fd68, %fd69, %fd67;
	ld.shared.f64 	%fd71, [%r5+168];
	ld.shared.f64 	%fd72, [%r8+5376];
	fma.rn.f64 	%fd73, %fd71, %fd72, %fd70;
	ld.shared.f64 	%fd74, [%r5+176];
	ld.shared.f64 	%fd75, [%r8+5632];
	fma.rn.f64 	%fd76, %fd74, %fd75, %fd73;
	ld.shared.f64 	%fd77, [%r5+184];
	ld.shared.f64 	%fd78, [%r8+5888];
	fma.rn.f64 	%fd79, %fd77, %fd78, %fd76;
	ld.shared.f64 	%fd80, [%r5+192];
	ld.shared.f64 	%fd81, [%r8+6144];
	fma.rn.f64 	%fd82, %fd80, %fd81, %fd79;
	ld.shared.f64 	%fd83, [%r5+200];
	ld.shared.f64 	%fd84, [%r8+6400];
	fma.rn.f64 	%fd85, %fd83, %fd84, %fd82;
	ld.shared.f64 	%fd86, [%r5+208];
	ld.shared.f64 	%fd87, [%r8+6656];
	fma.rn.f64 	%fd88, %fd86, %fd87, %fd85;
	ld.shared.f64 	%fd89, [%r5+216];
	ld.shared.f64 	%fd90, [%r8+6912];
	fma.rn.f64 	%fd91, %fd89, %fd90, %fd88;
	ld.shared.f64 	%fd92, [%r5+224];
	ld.shared.f64 	%fd93, [%r8+7168];
	fma.rn.f64 	%fd94, %fd92, %fd93, %fd91;
	ld.shared.f64 	%fd95, [%r5+232];
	ld.shared.f64 	%fd96, [%r8+7424];
	fma.rn.f64 	%fd97, %fd95, %fd96, %fd94;
	ld.shared.f64 	%fd98, [%r5+240];
	ld.shared.f64 	%fd99, [%r8+7680];
	fma.rn.f64 	%fd100, %fd98, %fd99, %fd97;
	ld.shared.f64 	%fd101, [%r5+248];
	ld.shared.f64 	%fd102, [%r8+7936];
	fma.rn.f64 	%fd104, %fd101, %fd102, %fd100;
	bar.sync 	0;
	add.s32 	%r31, %r31, 32;
	add.s32 	%r30, %r30, %r10;
	add.s32 	%r29, %r29, 32;
	setp.lt.s32 	%p2, %r31, %r18;
	@%p2 bra 	$L__BB1_2;
$L__BB1_3:
	cvta.to.global.u64 	%rd10, %rd5;
	mad.lo.s32 	%r28, %r18, %r4, %r2;
	mul.wide.u32 	%rd11, %r28, 8;
	add.s64 	%rd12, %rd10, %rd11;
	st.global.f64 	[%rd12], %fd104;
	ret;

}


// ===== COMPILED SASS (sm_100) =====

	.target	sm_100

	.elftype	@"ET_EXEC"


//--------------------- .note.nv.tkinfo           --------------------------
	.section	.note.nv.tkinfo,"",@"SHT_NOTE"
	.sectionflags	@"SHF_NOTE_NV_TKINFO"
	.tkinfo
        /*0018*/ 	.word	0x00000002
        /*0030*/ 	.string	""
        /*0030*/ 	.string	"ptxas"
        /*0030*/ 	.string	"Cuda compilation tools, release 13.0, V13.0.88"
        /*0030*/ 	.string	"Build cuda_13.0.r13.0/compiler.36424714_0"
        /*0030*/ 	.string	"-arch sm_100 -m 64 "



//--------------------- .note.nv.cuinfo           --------------------------
	.section	.note.nv.cuinfo,"",@"SHT_NOTE"
	.sectionflags	@"SHF_NOTE_NV_CUINFO"
        /*0018*/ 	.short	0x0002
        /*001a*/ 	.short	0x0064
        /*001c*/ 	.short	0x0082
	.zero		2


//--------------------- .nv.info                  --------------------------
	.section	.nv.info,"",@"SHT_CUDA_INFO"
	.align	4


	//----- nvinfo : EIATTR_REGCOUNT
	.align		4
        /*0000*/ 	.byte	0x04, 0x2f
        /*0002*/ 	.short	(.L_1 - .L_0)
	.align		4
.L_0:
        /*0004*/ 	.word	index@(_Z12matmul_naivePdS_S_i)
        /*0008*/ 	.word	0x00000020


	//----- nvinfo : EIATTR_FRAME_SIZE
	.align		4
.L_1:
        /*000c*/ 	.byte	0x04, 0x11
        /*000e*/ 	.short	(.L_3 - .L_2)
	.align		4
.L_2:
        /*0010*/ 	.word	index@(_Z12matmul_naivePdS_S_i)
        /*0014*/ 	.word	0x00000000


	//----- nvinfo : EIATTR_REGCOUNT
	.align		4
.L_3:
        /*0018*/ 	.byte	0x04, 0x2f
        /*001a*/ 	.short	(.L_5 - .L_4)
	.align		4
.L_4:
        /*001c*/ 	.word	index@(_Z13matmul_sharedPdS_S_i)
        /*0020*/ 	.word	0x00000020


	//----- nvinfo : EIATTR_FRAME_SIZE
	.align		4
.L_5:
        /*0024*/ 	.byte	0x04, 0x11
        /*0026*/ 	.short	(.L_7 - .L_6)
	.align		4
.L_6:
        /*0028*/ 	.word	index@(_Z13matmul_sharedPdS_S_i)
        /*002c*/ 	.word	0x00000000


	//----- nvinfo : EIATTR_MIN_STACK_SIZE
	.align		4
.L_7:
        /*0030*/ 	.byte	0x04, 0x12
        /*0032*/ 	.short	(.L_9 - .L_8)
	.align		4
.L_8:
        /*0034*/ 	.word	index@(_Z13matmul_sharedPdS_S_i)
        /*0038*/ 	.word	0x00000000


	//----- nvinfo : EIATTR_MIN_STACK_SIZE
	.align		4
.L_9:
        /*003c*/ 	.byte	0x04, 0x12
        /*003e*/ 	.short	(.L_11 - .L_10)
	.align		4
.L_10:
        /*0040*/ 	.word	index@(_Z12matmul_naivePdS_S_i)
        /*0044*/ 	.word	0x00000000
.L_11:


//--------------------- .nv.compat                --------------------------
	.section	.nv.compat,"",@"SHT_CUDA_COMPAT_INFO"
	.align	4
        /*0000*/ 	.byte	0x02, 0x09, 0x00, 0x00, 0x02, 0x02, 0x01, 0x00, 0x02, 0x05, 0x05, 0x00, 0x03, 0x07, 0x01, 0x01
        /*0010*/ 	.byte	0x02, 0x03, 0x00, 0x00, 0x02, 0x06, 0x01, 0x00, 0x04, 0x0b, 0x08, 0x00, 0x01, 0x00, 0x00, 0x00
        /*0020*/ 	.byte	0x00, 0x00, 0x00, 0x00


//--------------------- .nv.info._Z13matmul_sharedPdS_S_i --------------------------
	.section	.nv.info._Z13matmul_sharedPdS_S_i,"",@"SHT_CUDA_INFO"
	.sectionflags	@""
	.align	4


	//----- nvinfo : EIATTR_CUDA_API_VERSION
	.align		4
        /*0000*/ 	.byte	0x04, 0x37
        /*0002*/ 	.short	(.L_13 - .L_12)
.L_12:
        /*0004*/ 	.word	0x00000082


	//----- nvinfo : EIATTR_KPARAM_INFO
	.align		4
.L_13:
        /*0008*/ 	.byte	0x04, 0x17
        /*000a*/ 	.short	(.L_15 - .L_14)
.L_14:
        /*000c*/ 	.word	0x00000000
        /*0010*/ 	.short	0x0003
        /*0012*/ 	.short	0x0018
        /*0014*/ 	.byte	0x00, 0xf0, 0x11, 0x00


	//----- nvinfo : EIATTR_KPARAM_INFO
	.align		4
.L_15:
        /*0018*/ 	.byte	0x04, 0x17
        /*001a*/ 	.short	(.L_17 - .L_16)
.L_16:
        /*001c*/ 	.word	0x00000000
        /*0020*/ 	.short	0x0002
        /*0022*/ 	.short	0x0010
        /*0024*/ 	.byte	0x00, 0xf5, 0x21, 0x00


	//----- nvinfo : EIATTR_KPARAM_INFO
	.align		4
.L_17:
        /*0028*/ 	.byte	0x04, 0x17
        /*002a*/ 	.short	(.L_19 - .L_18)
.L_18:
        /*002c*/ 	.word	0x00000000
        /*0030*/ 	.short	0x0001
        /*0032*/ 	.short	0x0008
        /*0034*/ 	.byte	0x00, 0xf5, 0x21, 0x00


	//----- nvinfo : EIATTR_KPARAM_INFO
	.align		4
.L_19:
        /*0038*/ 	.byte	0x04, 0x17
        /*003a*/ 	.short	(.L_21 - .L_20)
.L_20:
        /*003c*/ 	.word	0x00000000
        /*0040*/ 	.short	0x0000
        /*0042*/ 	.short	0x0000
        /*0044*/ 	.byte	0x00, 0xf5, 0x21, 0x00


	//----- nvinfo : EIATTR_SPARSE_MMA_MASK
	.align		4
.L_21:
        /*0048*/ 	.byte	0x03, 0x50
        /*004a*/ 	.short	0x0000


	//----- nvinfo : EIATTR_MAXREG_COUNT
	.align		4
        /*004c*/ 	.byte	0x03, 0x1b
        /*004e*/ 	.short	0x00ff


	//----- nvinfo : EIATTR_NUM_BARRIERS
	.align		4
        /*0050*/ 	.byte	0x02, 0x4c
        /*0052*/ 	.byte	0x01
	.zero		1


	//----- nvinfo : EIATTR_MERCURY_ISA_VERSION
	.align		4
        /*0054*/ 	.byte	0x03, 0x5f
        /*0056*/ 	.short	0x0101


	//----- nvinfo : EIATTR_VRC_CTA_INIT_COUNT
	.align		4
        /*0058*/ 	.byte	0x02, 0x4a
	.zero		1
	.zero		1


	//----- nvinfo : EIATTR_EXIT_INSTR_OFFSETS
	.align		4
        /*005c*/ 	.byte	0x04, 0x1c
        /*005e*/ 	.short	(.L_23 - .L_22)


	//   ....[0]....
.L_22:
        /*0060*/ 	.word	0x000007e0


	//----- nvinfo : EIATTR_CBANK_PARAM_SIZE
	.align		4
.L_23:
        /*0064*/ 	.byte	0x03, 0x19
        /*0066*/ 	.short	0x001c


	//----- nvinfo : EIATTR_PARAM_CBANK
	.align		4
        /*0068*/ 	.byte	0x04, 0x0a
        /*006a*/ 	.short	(.L_25 - .L_24)
	.align		4
.L_24:
        /*006c*/ 	.word	index@(.nv.constant0._Z13matmul_sharedPdS_S_i)
        /*0070*/ 	.short	0x0380
        /*0072*/ 	.short	0x001c


	//----- nvinfo : EIATTR_SW_WAR
	.align		4
.L_25:
        /*0074*/ 	.byte	0x04, 0x36
        /*0076*/ 	.short	(.L_27 - .L_26)
.L_26:
        /*0078*/ 	.word	0x00000008
.L_27:


//--------------------- .nv.info._Z12matmul_naivePdS_S_i --------------------------
	.section	.nv.info._Z12matmul_naivePdS_S_i,"",@"SHT_CUDA_INFO"
	.sectionflags	@""
	.align	4


	//----- nvinfo : EIATTR_CUDA_API_VERSION
	.align		4
        /*0000*/ 	.byte	0x04, 0x37
        /*0002*/ 	.short	(.L_29 - .L_28)
.L_28:
        /*0004*/ 	.word	0x00000082


	//----- nvinfo : EIATTR_KPARAM_INFO
	.align		4
.L_29:
        /*0008*/ 	.byte	0x04, 0x17
        /*000a*/ 	.short	(.L_31 - .L_30)
.L_30:
        /*000c*/ 	.word	0x00000000
        /*0010*/ 	.short	0x0003
        /*0012*/ 	.short	0x0018
        /*0014*/ 	.byte	0x00, 0xf0, 0x11, 0x00


	//----- nvinfo : EIATTR_KPARAM_INFO
	.align		4
.L_31:
        /*0018*/ 	.byte	0x04, 0x17
        /*001a*/ 	.short	(.L_33 - .L_32)
.L_32:
        /*001c*/ 	.word	0x00000000
        /*0020*/ 	.short	0x0002
        /*0022*/ 	.short	0x0010
        /*0024*/ 	.byte	0x00, 0xf5, 0x21, 0x00


	//----- nvinfo : EIATTR_KPARAM_INFO
	.align		4
.L_33:
        /*0028*/ 	.byte	0x04, 0x17
        /*002a*/ 	.short	(.L_35 - .L_34)
.L_34:
        /*002c*/ 	.word	0x00000000
        /*0030*/ 	.short	0x0001
        /*0032*/ 	.short	0x0008
        /*0034*/ 	.byte	0x00, 0xf5, 0x21, 0x00


	//----- nvinfo : EIATTR_KPARAM_INFO
	.align		4
.L_35:
        /*0038*/ 	.byte	0x04, 0x17
        /*003a*/ 	.short	(.L_37 - .L_36)
.L_36:
        /*003c*/ 	.word	0x00000000
        /*0040*/ 	.short	0x0000
        /*0042*/ 	.short	0x0000
        /*0044*/ 	.byte	0x00, 0xf5, 0x21, 0x00


	//----- nvinfo : EIATTR_SPARSE_MMA_MASK
	.align		4
.L_37:
        /*0048*/ 	.byte	0x03, 0x50
        /*004a*/ 	.short	0x0000


	//----- nvinfo : EIATTR_MAXREG_COUNT
	.align		4
        /*004c*/ 	.byte	0x03, 0x1b
        /*004e*/ 	.short	0x00ff


	//----- nvinfo : EIATTR_MERCURY_ISA_VERSION
	.align		4
        /*0050*/ 	.byte	0x03, 0x5f
        /*0052*/ 	.short	0x0101


	//----- nvinfo : EIATTR_VRC_CTA_INIT_COUNT
	.align		4
        /*0054*/ 	.byte	0x02, 0x4a
	.zero		1
	.zero		1


	//----- nvinfo : EIATTR_EXIT_INSTR_OFFSETS
	.align		4
        /*0058*/ 	.byte	0x04, 0x1c
        /*005a*/ 	.short	(.L_39 - .L_38)


	//   ....[0]....
.L_38:
        /*005c*/ 	.word	0x00000a40


	//----- nvinfo : EIATTR_CBANK_PARAM_SIZE
	.align		4
.L_39:
        /*0060*/ 	.byte	0x03, 0x19
        /*0062*/ 	.short	0x001c


	//----- nvinfo : EIATTR_PARAM_CBANK
	.align		4
        /*0064*/ 	.byte	0x04, 0x0a
        /*0066*/ 	.short	(.L_41 - .L_40)
	.align		4
.L_40:
        /*0068*/ 	.word	index@(.nv.constant0._Z12matmul_naivePdS_S_i)
        /*006c*/ 	.short	0x0380
        /*006e*/ 	.short	0x001c


	//----- nvinfo : EIATTR_SW_WAR
	.align		4
.L_41:
        /*0070*/ 	.byte	0x04, 0x36
        /*0072*/ 	.short	(.L_43 - .L_42)
.L_42:
        /*0074*/ 	.word	0x00000008
.L_43:


//--------------------- .nv.callgraph             --------------------------
	.section	.nv.callgraph,"",@"SHT_CUDA_CALLGRAPH"
	.align	4
	.sectionentsize	8
	.align		4
        /*0000*/ 	.word	0x00000000
	.align		4
        /*0004*/ 	.word	0xffffffff
	.align		4
        /*0008*/ 	.word	0x00000000
	.align		4
        /*000c*/ 	.word	0xfffffffe
	.align		4
        /*0010*/ 	.word	0x00000000
	.align		4
        /*0014*/ 	.word	0xfffffffd
	.align		4
        /*0018*/ 	.word	0x00000000
	.align		4
        /*001c*/ 	.word	0xfffffffc


//--------------------- .text._Z13matmul_sharedPdS_S_i --------------------------
	.section	.text._Z13matmul_sharedPdS_S_i,"ax",@progbits
	.align	128
        .global         _Z13matmul_sharedPdS_S_i
        .type           _Z13matmul_sharedPdS_S_i,@function
        .size           _Z13matmul_sharedPdS_S_i,(.L_x_8 - _Z13matmul_sharedPdS_S_i)
        .other          _Z13matmul_sharedPdS_S_i,@"STO_CUDA_ENTRY STV_DEFAULT"
_Z13matmul_sharedPdS_S_i:
.text._Z13matmul_sharedPdS_S_i:
[----:B------:R-:W-:Y:S01]  /*0000*/  LDC R1, c[0x0][0x37c] ;  /* 0x0000df00ff017b82 */ /* 0x000fe20000000800 */
[----:B------:R-:W0:Y:S07]  /*0010*/  S2R R6, SR_TID.X ;  /* 0x0000000000067919 */ /* 0x000e2e0000002100 */
[----:B------:R-:W1:Y:S01]  /*0020*/  LDC R0, c[0x0][0x398] ;  /* 0x0000e600ff007b82 */ /* 0x000e620000000800 */
[----:B------:R-:W2:Y:S01]  /*0030*/  LDCU.64 UR8, c[0x0][0x358] ;  /* 0x00006b00ff0877ac */ /* 0x000ea20008000a00 */
[----:B------:R-:W-:Y:S01]  /*0040*/  CS2R R10, SRZ ;  /* 0x00000000000a7805 */ /* 0x000fe2000001ff00 */
[----:B------:R-:W3:Y:S05]  /*0050*/  S2R R8, SR_TID.Y ;  /* 0x0000000000087919 */ /* 0x000eea0000002200 */
[----:B------:R-:W0:Y:S08]  /*0060*/  LDC R5, c[0x0][0x360] ;  /* 0x0000d800ff057b82 */ /* 0x000e300000000800 */
[----:B------:R-:W0:Y:S08]  /*0070*/  S2UR UR4, SR_CTAID.X ;  /* 0x00000000000479c3 */ /* 0x000e300000002500 */
[----:B------:R-:W3:Y:S01]  /*0080*/  S2UR UR5, SR_CTAID.Y ;  /* 0x00000000000579c3 */ /* 0x000ee20000002600 */
[----:B-1----:R-:W-:-:S07]  /*0090*/  ISETP.GE.AND P0, PT, R0, 0x1, PT ;  /* 0x000000010000780c */ /* 0x002fce0003f06270 */
[----:B------:R-:W3:Y:S08]  /*00a0*/  LDC R3, c[0x0][0x364] ;  /* 0x0000d900ff037b82 */ /* 0x000ef00000000800 */
[----:B------:R-:W1:Y:S01]  /*00b0*/  LDC.64 R20, c[0x0][0x390] ;  /* 0x0000e400ff147b82 */ /* 0x000e620000000a00 */
[----:B0-----:R-:W-:Y:S02]  /*00c0*/  IMAD R5, R5, UR4, R6 ;  /* 0x0000000405057c24 */ /* 0x001fe4000f8e0206 */
[----:B---3--:R-:W-:-:S04]  /*00d0*/  IMAD R3, R3, UR5, R8 ;  /* 0x0000000503037c24 */ /* 0x008fc8000f8e0208 */
[----:B------:R-:W-:-:S04]  /*00e0*/  IMAD R7, R3, R0, R5 ;  /* 0x0000000003077224 */ /* 0x000fc800078e0205 */
[----:B-1----:R-:W-:Y:S01]  /*00f0*/  IMAD.WIDE.U32 R20, R7, 0x8, R20 ;  /* 0x0000000807147825 */ /* 0x002fe200078e0014 */
[----:B--2---:R-:W-:Y:S06]  /*0100*/  @!P0 BRA `(.L_x_0) ;  /* 0x0000000400b08947 */ /* 0x004fec0003800000 */
[----:B------:R-:W0:Y:S01]  /*0110*/  S2UR UR6, SR_CgaCtaId ;  /* 0x00000000000679c3 */ /* 0x000e220000008800 */
[----:B------:R-:W-:Y:S01]  /*0120*/  UMOV UR4, 0x400 ;  /* 0x0000040000047882 */ /* 0x000fe20000000000 */
[-C--:B------:R-:W-:Y:S01]  /*0130*/  IMAD R2, R3, R0.reuse, R6 ;  /* 0x0000000003027224 */ /* 0x080fe200078e0206 */
[----:B------:R-:W-:Y:S01]  /*0140*/  UIADD3 UR5, UPT, UPT, UR4, 0x2000, URZ ;  /* 0x0000200004057890 */ /* 0x000fe2000fffe0ff */
[----:B------:R-:W-:Y:S01]  /*0150*/  IMAD R5, R8, R0, R5 ;  /* 0x0000000008057224 */ /* 0x000fe200078e0205 */
[----:B------:R-:W-:-:S03]  /*0160*/  CS2R R10, SRZ ;  /* 0x00000000000a7805 */ /* 0x000fc6000001ff00 */
[----:B------:R-:W1:Y:S08]  /*0170*/  LDC.64 R18, c[0x0][0x380] ;  /* 0x0000e000ff127b82 */ /* 0x000e700000000a00 */
[----:B------:R-:W2:Y:S01]  /*0180*/  LDC.64 R16, c[0x0][0x388] ;  /* 0x0000e200ff107b82 */ /* 0x000ea20000000a00 */
[----:B0-----:R-:W-:Y:S02]  /*0190*/  ULEA UR4, UR6, UR4, 0x18 ;  /* 0x0000000406047291 */ /* 0x001fe4000f8ec0ff */
[----:B------:R-:W-:-:S04]  /*01a0*/  ULEA UR5, UR6, UR5, 0x18 ;  /* 0x0000000506057291 */ /* 0x000fc8000f8ec0ff */
[----:B------:R-:W-:Y:S01]  /*01b0*/  LEA R7, R8, UR4, 0x8 ;  /* 0x0000000408077c11 */ /* 0x000fe2000f8e40ff */
[----:B------:R-:W-:Y:S01]  /*01c0*/  UMOV UR4, URZ ;  /* 0x000000ff00047c82 */ /* 0x000fe20008000000 */
[C---:B------:R-:W-:Y:S02]  /*01d0*/  LEA R4, R6.reuse, UR5, 0x3 ;  /* 0x0000000506047c11 */ /* 0x040fe4000f8e18ff */
[----:B------:R-:W-:Y:S02]  /*01e0*/  LEA R6, R6, R7, 0x3 ;  /* 0x0000000706067211 */ /* 0x000fe400078e18ff */
[----:B------:R-:W-:-:S07]  /*01f0*/  LEA R3, R8, R4, 0x8 ;  /* 0x0000000408037211 */ /* 0x000fce00078e40ff */
.L_x_1:
[----:B-1----:R-:W-:-:S04]  /*0200*/  IMAD.WIDE.U32 R26, R2, 0x8, R18 ;  /* 0x00000008021a7825 */ /* 0x002fc800078e0012 */
[----:B--2---:R-:W-:Y:S02]  /*0210*/  IMAD.WIDE.U32 R28, R5, 0x8, R16 ;  /* 0x00000008051c7825 */ /* 0x004fe400078e0010 */
[----:B------:R-:W2:Y:S04]  /*0220*/  LDG.E.64 R26, desc[UR8][R26.64] ;  /* 0x000000081a1a7981 */ /* 0x000ea8000c1e1b00 */
[----:B------:R-:W3:Y:S01]  /*0230*/  LDG.E.64 R28, desc[UR8][R28.64] ;  /* 0x000000081c1c7981 */ /* 0x000ee2000c1e1b00 */
[----:B------:R-:W-:Y:S01]  /*0240*/  UIADD3 UR4, UPT, UPT, UR4, 0x20, URZ ;  /* 0x0000002004047890 */ /* 0x000fe2000fffe0ff */
[----:B------:R-:W-:Y:S02]  /*0250*/  IADD3 R2, PT, PT, R2, 0x20, RZ ;  /* 0x0000002002027810 */ /* 0x000fe40007ffe0ff */
[----:B------:R-:W-:-:S03]  /*0260*/  LEA R5, R0, R5, 0x5 ;  /* 0x0000000500057211 */ /* 0x000fc600078e28ff */
[----:B------:R-:W-:Y:S01]  /*0270*/  ISETP.LE.AND P0, PT, R0, UR4, PT ;  /* 0x0000000400007c0c */ /* 0x000fe2000bf03270 */
[----:B--2---:R-:W-:Y:S04]  /*0280*/  STS.64 [R6], R26 ;  /* 0x0000001a06007388 */ /* 0x004fe80000000a00 */
[----:B---3--:R-:W-:Y:S01]  /*0290*/  STS.64 [R3], R28 ;  /* 0x0000001c03007388 */ /* 0x008fe20000000a00 */
[----:B------:R-:W-:Y:S06]  /*02a0*/  BAR.SYNC.DEFER_BLOCKING 0x0 ;  /* 0x0000000000007b1d */ /* 0x000fec0000010000 */
[----:B------:R-:W-:Y:S04]  /*02b0*/  LDS.64 R24, [R4] ;  /* 0x0000000004187984 */ /* 0x000fe80000000a00 */
[----:B------:R-:W0:Y:S04]  /*02c0*/  LDS.128 R12, [R7] ;  /* 0x00000000070c7984 */ /* 0x000e280000000c00 */
[----:B------:R-:W1:Y:S01]  /*02d0*/  LDS.64 R22, [R4+0x100] ;  /* 0x0001000004167984 */ /* 0x000e620000000a00 */
[----:B0-----:R-:W-:-:S03]  /*02e0*/  DFMA R24, R12, R24, R10 ;  /* 0x000000180c18722b */ /* 0x001fc6000000000a */
[----:B------:R-:W-:Y:S04]  /*02f0*/  LDS.64 R12, [R4+0x200] ;  /* 0x00020000040c7984 */ /* 0x000fe80000000a00 */
[----:B------:R-:W0:Y:S01]  /*0300*/  LDS.128 R8, [R7+0x10] ;  /* 0x0000100007087984 */ /* 0x000e220000000c00 */
[----:B-1----:R-:W-:-:S03]  /*0310*/  DFMA R14, R22, R14, R24 ;  /* 0x0000000e160e722b */ /* 0x002fc60000000018 */
[----:B------:R-:W1:Y:S04]  /*0320*/  LDS.64 R22, [R4+0x300] ;  /* 0x0003000004167984 */ /* 0x000e680000000a00 */
[----:B------:R-:W-:Y:S01]  /*0330*/  LDS.64 R24, [R4+0x400] ;  /* 0x0004000004187984 */ /* 0x000fe20000000a00 */
[----:B0-----:R-:W-:-:S03]  /*0340*/  DFMA R8, R8, R12, R14 ;  /* 0x0000000c0808722b */ /* 0x001fc6000000000e */
[----:B------:R-:W0:Y:S05]  /*0350*/  LDS.128 R12, [R7+0x20] ;  /* 0x00002000070c7984 */ /* 0x000e2a0000000c00 */
[----:B-1----:R-:W-:Y:S01]  /*0360*/  DFMA R8, R22, R10, R8 ;  /* 0x0000000a1608722b */ /* 0x002fe20000000008 */
[----:B------:R-:W1:Y:S07]  /*0370*/  LDS.64 R22, [R4+0x500] ;  /* 0x0005000004167984 */ /* 0x000e6e0000000a00 */
[----:B0-----:R-:W-:Y:S01]  /*0380*/  DFMA R24, R12, R24, R8 ;  /* 0x000000180c18722b */ /* 0x001fe20000000008 */
[----:B------:R-:W-:Y:S04]  /*0390*/  LDS.64 R12, [R4+0x600] ;  /* 0x00060000040c7984 */ /* 0x000fe80000000a00 */
[----:B------:R-:W0:Y:S03]  /*03a0*/  LDS.128 R8, [R7+0x30] ;  /* 0x0000300007087984 */ /* 0x000e260000000c00 */
[----:B-1----:R-:W-:Y:S01]  /*03b0*/  DFMA R14, R22, R14, R24 ;  /* 0x0000000e160e722b */ /* 0x002fe20000000018 */
[----:B------:R-:W1:Y:S04]  /*03c0*/  LDS.64 R22, [R4+0x700] ;  /* 0x0007000004167984 */ /* 0x000e680000000a00 */
[----:B------:R-:W-:Y:S03]  /*03d0*/  LDS.64 R24, [R4+0x800] ;  /* 0x0008000004187984 */ /* 0x000fe60000000a00 */
[----:B0-----:R-:W-:-:S02]  /*03e0*/  DFMA R8, R8, R12, R14 ;  /* 0x0000000c0808722b */ /* 0x001fc4000000000e */
[----:B------:R-:W0:Y:S06]  /*03f0*/  LDS.128 R12, [R7+0x40] ;  /* 0x00004000070c7984 */ /* 0x000e2c0000000c00 */
        /* <DEDUP_REMOVED lines=56> */
[----:B------:R-:W1:Y:S07]  /*0780*/  LDS.64 R14, [R4+0x1f00] ;  /* 0x001f0000040e7984 */ /* 0x000e6e0000000a00 */
[----:B0-----:R-:W-:-:S08]  /*0790*/  DFMA R8, R8, R12, R22 ;  /* 0x0000000c0808722b */ /* 0x001fd00000000016 */
[----:B-1----:R-:W-:Y:S01]  /*07a0*/  DFMA R10, R14, R10, R8 ;  /* 0x0000000a0e0a722b */ /* 0x002fe20000000008 */
[----:B------:R-:W-:Y:S06]  /*07b0*/  BAR.SYNC.DEFER_BLOCKING 0x0 ;  /* 0x0000000000007b1d */ /* 0x000fec0000010000 */
[----:B------:R-:W-:Y:S05]  /*07c0*/  @!P0 BRA `(.L_x_1) ;  /* 0xfffffff8008c8947 */ /* 0x000fea000383ffff */
.L_x_0:
[----:B------:R-:W-:Y:S01]  /*07d0*/  STG.E.64 desc[UR8][R20.64], R10 ;  /* 0x0000000a14007986 */ /* 0x000fe2000c101b08 */
[----:B------:R-:W-:Y:S05]  /*07e0*/  EXIT ;  /* 0x000000000000794d */ /* 0x000fea0003800000 */
.L_x_2:
[----:B------:R-:W-:-:S00]  /*07f0*/  BRA `(.L_x_2) ;  /* 0xfffffffc00fc7947 */ /* 0x000fc0000383ffff */
[----:B------:R-:W-:-:S00]  /*0800*/  NOP ;  /* 0x0000000000007918 */ /* 0x000fc00000000000 */
[----:B------:R-:W-:-:S00]  /*0810*/  NOP ;  /* 0x0000000000007918 */ /* 0x000fc00000000000 */
[----:B------:R-:W-:-:S00]  /*0820*/  NOP ;  /* 0x0000000000007918 */ /* 0x000fc00000000000 */
[----:B------:R-:W-:-:S00]  /*0830*/  NOP ;  /* 0x0000000000007918 */ /* 0x000fc00000000000 */
[----:B------:R-:W-:-:S00]  /*0840*/  NOP ;  /* 0x0000000000007918 */ /* 0x000fc00000000000 */
[----:B------:R-:W-:-:S00]  /*0850*/  NOP ;  /* 0x0000000000007918 */ /* 0x000fc00000000000 */
[----:B------:R-:W-:-:S00]  /*0860*/  NOP ;  /* 0x0000000000007918 */ /* 0x000fc00000000000 */
[----:B------:R-:W-:-:S00]  /*0870*/  NOP ;  /* 0x0000000000007918 */ /* 0x000fc00000000000 */
.L_x_8:


//--------------------- .text._Z12matmul_naivePdS_S_i --------------------------
	.section	.text._Z12matmul_naivePdS_S_i,"ax",@progbits
	.align	128
        .global         _Z12matmul_naivePdS_S_i
        .type           _Z12matmul_naivePdS_S_i,@function
        .size           _Z12matmul_naivePdS_S_i,(.L_x_9 - _Z12matmul_naivePdS_S_i)
        .other          _Z12matmul_naivePdS_S_i,@"STO_CUDA_ENTRY STV_DEFAULT"
_Z12matmul_naivePdS_S_i:
.text._Z12matmul_naivePdS_S_i:
[----:B------:R-:W-:Y:S08]  /*0000*/  LDC R1, c[0x0][0x37c] ;  /* 0x0000df00ff017b82 */ /* 0x000ff00000000800 */
[----:B------:R-:W0:Y:S01]  /*0010*/  LDC R0, c[0x0][0x398] ;  /* 0x0000e600ff007b82 */ /* 0x000e220000000800 */
[----:B------:R-:W1:Y:S01]  /*0020*/  S2R R2, SR_TID.Y ;  /* 0x0000000000027919 */ /* 0x000e620000002200 */
[----:B------:R-:W2:Y:S01]  /*0030*/  LDCU UR5, c[0x0][0x360] ;  /* 0x00006c00ff0577ac */ /* 0x000ea20008000800 */
[----:B------:R-:W-:Y:S01]  /*0040*/  CS2R R18, SRZ ;  /* 0x0000000000127805 */ /* 0x000fe2000001ff00 */
[----:B------:R-:W3:Y:S01]  /*0050*/  S2R R5, SR_TID.X ;  /* 0x0000000000057919 */ /* 0x000ee20000002100 */
[----:B------:R-:W4:Y:S03]  /*0060*/  LDCU.64 UR6, c[0x0][0x358] ;  /* 0x00006b00ff0677ac */ /* 0x000f260008000a00 */
[----:B------:R-:W2:Y:S08]  /*0070*/  S2UR UR4, SR_CTAID.X ;  /* 0x00000000000479c3 */ /* 0x000eb00000002500 */
[----:B------:R-:W1:Y:S08]  /*0080*/  S2UR UR8, SR_CTAID.Y ;  /* 0x00000000000879c3 */ /* 0x000e700000002600 */
[----:B------:R-:W1:Y:S01]  /*0090*/  LDC R3, c[0x0][0x364] ;  /* 0x0000d900ff037b82 */ /* 0x000e620000000800 */
[----:B0-----:R-:W-:Y:S01]  /*00a0*/  ISETP.GE.AND P0, PT, R0, 0x1, PT ;  /* 0x000000010000780c */ /* 0x001fe20003f06270 */
[----:B--2---:R-:W-:-:S06]  /*00b0*/  UIMAD UR4, UR4, UR5, URZ ;  /* 0x00000005040472a4 */ /* 0x004fcc000f8e02ff */
[----:B---3--:R-:W-:Y:S01]  /*00c0*/  IADD3 R7, PT, PT, R5, UR4, RZ ;  /* 0x0000000405077c10 */ /* 0x008fe2000fffe0ff */
[----:B-1----:R-:W-:-:S05]  /*00d0*/  IMAD R3, R3, UR8, R2 ;  /* 0x0000000803037c24 */ /* 0x002fca000f8e0202 */
[----:B----4-:R-:W-:Y:S05]  /*00e0*/  @!P0 BRA `(.L_x_3) ;  /* 0x0000000800448947 */ /* 0x010fea0003800000 */
[C---:B------:R-:W-:Y:S01]  /*00f0*/  ISETP.GE.U32.AND P1, PT, R0.reuse, 0x8, PT ;  /* 0x000000080000780c */ /* 0x040fe20003f26070 */
[----:B------:R-:W-:Y:S01]  /*0100*/  HFMA2 R4, -RZ, RZ, 0, 0 ;  /* 0x00000000ff047431 */ /* 0x000fe200000001ff */
[----:B------:R-:W-:Y:S02]  /*0110*/  LOP3.LUT R2, R0, 0x7, RZ, 0xc0, !PT ;  /* 0x0000000700027812 */ /* 0x000fe400078ec0ff */
[----:B------:R-:W-:Y:S02]  /*0120*/  CS2R R18, SRZ ;  /* 0x0000000000127805 */ /* 0x000fe4000001ff00 */
[----:B------:R-:W-:-:S07]  /*0130*/  ISETP.NE.AND P0, PT, R2, RZ, PT ;  /* 0x000000ff0200720c */ /* 0x000fce0003f05270 */
[----:B------:R-:W-:Y:S06]  /*0140*/  @!P1 BRA `(.L_x_4) ;  /* 0x0000000400249947 */ /* 0x000fec0003800000 */
[C---:B------:R-:W-:Y:S01]  /*0150*/  LOP3.LUT R4, R0.reuse, 0x7ffffff8, RZ, 0xc0, !PT ;  /* 0x7ffffff800047812 */ /* 0x040fe200078ec0ff */
[C---:B------:R-:W-:Y:S01]  /*0160*/  IMAD R11, R0.reuse, 0x3, R7 ;  /* 0x00000003000b7824 */ /* 0x040fe200078e0207 */
[C---:B------:R-:W-:Y:S01]  /*0170*/  IADD3 R5, PT, PT, R0.reuse, UR4, R5 ;  /* 0x0000000400057c10 */ /* 0x040fe2000fffe005 */
[C-C-:B------:R-:W-:Y:S01]  /*0180*/  IMAD R25, R0.reuse, 0x5, R7.reuse ;  /* 0x0000000500197824 */ /* 0x140fe200078e0207 */
[CC--:B------:R-:W-:Y:S01]  /*0190*/  LEA R9, R0.reuse, R7.reuse, 0x1 ;  /* 0x0000000700097211 */ /* 0x0c0fe200078e08ff */
[C-C-:B------:R-:W-:Y:S01]  /*01a0*/  IMAD R27, R0.reuse, 0x6, R7.reuse ;  /* 0x00000006001b7824 */ /* 0x140fe200078e0207 */
[CC--:B------:R-:W-:Y:S01]  /*01b0*/  LEA R13, R0.reuse, R7.reuse, 0x2 ;  /* 0x00000007000d7211 */ /* 0x0c0fe200078e10ff */
[----:B------:R-:W-:Y:S01]  /*01c0*/  IMAD R29, R0, 0x7, R7 ;  /* 0x00000007001d7824 */ /* 0x000fe200078e0207 */
[----:B------:R-:W-:Y:S01]  /*01d0*/  MOV R6, R7 ;  /* 0x0000000700067202 */ /* 0x000fe20000000f00 */
[----:B------:R-:W-:Y:S01]  /*01e0*/  IMAD R10, R3, R0, 0x3 ;  /* 0x00000003030a7424 */ /* 0x000fe200078e0200 */
[----:B------:R-:W-:-:S02]  /*01f0*/  CS2R R18, SRZ ;  /* 0x0000000000127805 */ /* 0x000fc4000001ff00 */
[----:B------:R-:W-:-:S07]  /*0200*/  IADD3 R8, PT, PT, -R4, RZ, RZ ;  /* 0x000000ff04087210 */ /* 0x000fce0007ffe1ff */
.L_x_5:
[----:B------:R-:W0:Y:S01]  /*0210*/  LDC.64 R20, c[0x0][0x380] ;  /* 0x0000e000ff147b82 */ /* 0x000e220000000a00 */
[----:B------:R-:W-:-:S07]  /*0220*/  IADD3 R17, PT, PT, R10, -0x3, RZ ;  /* 0xfffffffd0a117810 */ /* 0x000fce0007ffe0ff */
[----:B------:R-:W1:Y:S01]  /*0230*/  LDC.64 R14, c[0x0][0x388] ;  /* 0x0000e200ff0e7b82 */ /* 0x000e620000000a00 */
[----:B0-----:R-:W-:-:S06]  /*0240*/  IMAD.WIDE.U32 R16, R17, 0x8, R20 ;  /* 0x0000000811107825 */ /* 0x001fcc00078e0014 */
[----:B------:R-:W2:Y:S01]  /*0250*/  LDG.E.64 R16, desc[UR6][R16.64] ;  /* 0x0000000610107981 */ /* 0x000ea2000c1e1b00 */
[----:B-1----:R-:W-:-:S06]  /*0260*/  IMAD.WIDE.U32 R22, R6, 0x8, R14 ;  /* 0x0000000806167825 */ /* 0x002fcc00078e000e */
[----:B------:R-:W2:Y:S01]  /*0270*/  LDG.E.64 R22, desc[UR6][R22.64] ;  /* 0x0000000616167981 */ /* 0x000ea2000c1e1b00 */
[----:B------:R-:W-:Y:S01]  /*0280*/  IADD3 R12, PT, PT, R10, -0x2, RZ ;  /* 0xfffffffe0a0c7810 */ /* 0x000fe20007ffe0ff */
[----:B--2---:R-:W-:-:S04]  /*0290*/  DFMA R22, R16, R22, R18 ;  /* 0x000000161016722b */ /* 0x004fc80000000012 */
[----:B------:R-:W-:-:S04]  /*02a0*/  IMAD.WIDE.U32 R16, R12, 0x8, R20 ;  /* 0x000000080c107825 */ /* 0x000fc800078e0014 */
[----:B------:R-:W-:Y:S02]  /*02b0*/  IMAD.WIDE.U32 R18, R5, 0x8, R14 ;  /* 0x0000000805127825 */ /* 0x000fe400078e000e */
[----:B------:R-:W2:Y:S04]  /*02c0*/  LDG.E.64 R16, desc[UR6][R16.64] ;  /* 0x0000000610107981 */ /* 0x000ea8000c1e1b00 */
[----:B------:R-:W2:Y:S01]  /*02d0*/  LDG.E.64 R18, desc[UR6][R18.64] ;  /* 0x0000000612127981 */ /* 0x000ea2000c1e1b00 */
[----:B------:R-:W-:Y:S01]  /*02e0*/  IADD3 R12, PT, PT, R10, -0x1, RZ ;  /* 0xffffffff0a0c7810 */ /* 0x000fe20007ffe0ff */
[----:B--2---:R-:W-:-:S04]  /*02f0*/  DFMA R18, R16, R18, R22 ;  /* 0x000000121012722b */ /* 0x004fc80000000016 */
[----:B------:R-:W-:-:S04]  /*0300*/  IMAD.WIDE.U32 R16, R12, 0x8, R20 ;  /* 0x000000080c107825 */ /* 0x000fc800078e0014 */
[----:B------:R-:W-:Y:S02]  /*0310*/  IMAD.WIDE.U32 R22, R9, 0x8, R14 ;  /* 0x0000000809167825 */ /* 0x000fe400078e000e */
[----:B------:R-:W2:Y:S04]  /*0320*/  LDG.E.64 R16, desc[UR6][R16.64] ;  /* 0x0000000610107981 */ /* 0x000ea8000c1e1b00 */
[----:B------:R-:W2:Y:S02]  /*0330*/  LDG.E.64 R22, desc[UR6][R22.64] ;  /* 0x0000000616167981 */ /* 0x000ea4000c1e1b00 */
[----:B--2---:R-:W-:Y:S01]  /*0340*/  DFMA R22, R16, R22, R18 ;  /* 0x000000161016722b */ /* 0x004fe20000000012 */
[----:B------:R-:W-:-:S04]  /*0350*/  IMAD.WIDE.U32 R16, R10, 0x8, R20 ;  /* 0x000000080a107825 */ /* 0x000fc800078e0014 */
[----:B------:R-:W-:Y:S02]  /*0360*/  IMAD.WIDE.U32 R18, R11, 0x8, R14 ;  /* 0x000000080b127825 */ /* 0x000fe400078e000e */
[----:B------:R-:W2:Y:S04]  /*0370*/  LDG.E.64 R16, desc[UR6][R16.64] ;  /* 0x0000000610107981 */ /* 0x000ea8000c1e1b00 */
[----:B------:R-:W2:Y:S01]  /*0380*/  LDG.E.64 R18, desc[UR6][R18.64] ;  /* 0x0000000612127981 */ /* 0x000ea2000c1e1b00 */
[----:B------:R-:W-:Y:S01]  /*0390*/  IADD3 R12, PT, PT, R10, 0x1, RZ ;  /* 0x000000010a0c7810 */ /* 0x000fe20007ffe0ff */
[----:B--2---:R-:W-:-:S04]  /*03a0*/  DFMA R18, R16, R18, R22 ;  /* 0x000000121012722b */ /* 0x004fc80000000016 */
        /* <DEDUP_REMOVED lines=12> */
[----:B------:R-:W-:Y:S01]  /*0470*/  IMAD.WIDE.U32 R18, R12, 0x8, R20 ;  /* 0x000000080c127825 */ /* 0x000fe200078e0014 */
[----:B------:R-:W-:-:S03]  /*0480*/  IADD3 R12, PT, PT, R10, 0x4, RZ ;  /* 0x000000040a0c7810 */ /* 0x000fc60007ffe0ff */
[----:B------:R-:W-:Y:S02]  /*0490*/  IMAD.WIDE.U32 R22, R27, 0x8, R14 ;  /* 0x000000081b167825 */ /* 0x000fe400078e000e */
[----:B------:R-:W2:Y:S02]  /*04a0*/  LDG.E.64 R18, desc[UR6][R18.64] ;  /* 0x0000000612127981 */ /* 0x000ea4000c1e1b00 */
[----:B------:R-:W-:Y:S02]  /*04b0*/  IMAD.WIDE.U32 R20, R12, 0x8, R20 ;  /* 0x000000080c147825 */ /* 0x000fe400078e0014 */
[----:B------:R-:W2:Y:S02]  /*04c0*/  LDG.E.64 R22, desc[UR6][R22.64] ;  /* 0x0000000616167981 */ /* 0x000ea4000c1e1b00 */
[----:B------:R-:W-:Y:S02]  /*04d0*/  IMAD.WIDE.U32 R14, R29, 0x8, R14 ;  /* 0x000000081d0e7825 */ /* 0x000fe400078e000e */
[----:B------:R-:W3:Y:S04]  /*04e0*/  LDG.E.64 R20, desc[UR6][R20.64] ;  /* 0x0000000614147981 */ /* 0x000ee8000c1e1b00 */
[----:B------:R-:W3:Y:S01]  /*04f0*/  LDG.E.64 R14, desc[UR6][R14.64] ;  /* 0x000000060e0e7981 */ /* 0x000ee2000c1e1b00 */
[----:B------:R-:W-:-:S04]  /*0500*/  IADD3 R8, PT, PT, R8, 0x8, RZ ;  /* 0x0000000808087810 */ /* 0x000fc80007ffe0ff */
[----:B------:R-:W-:Y:S01]  /*0510*/  ISETP.NE.AND P1, PT, R8, RZ, PT ;  /* 0x000000ff0800720c */ /* 0x000fe20003f25270 */
[----:B------:R-:W-:Y:S01]  /*0520*/  IMAD R5, R0, 0x8, R5 ;  /* 0x0000000800057824 */ /* 0x000fe200078e0205 */
[----:B------:R-:W-:Y:S02]  /*0530*/  IADD3 R10, PT, PT, R10, 0x8, RZ ;  /* 0x000000080a0a7810 */ /* 0x000fe40007ffe0ff */
[C---:B------:R-:W-:Y:S02]  /*0540*/  LEA R9, R0.reuse, R9, 0x3 ;  /* 0x0000000900097211 */ /* 0x040fe400078e18ff */
[C---:B------:R-:W-:Y:S02]  /*0550*/  LEA R11, R0.reuse, R11, 0x3 ;  /* 0x0000000b000b7211 */ /* 0x040fe400078e18ff */
[C---:B------:R-:W-:Y:S02]  /*0560*/  LEA R13, R0.reuse, R13, 0x3 ;  /* 0x0000000d000d7211 */ /* 0x040fe400078e18ff */
[----:B------:R-:W-:-:S02]  /*0570*/  LEA R25, R0, R25, 0x3 ;  /* 0x0000001900197211 */ /* 0x000fc400078e18ff */
[C---:B------:R-:W-:Y:S02]  /*0580*/  LEA R27, R0.reuse, R27, 0x3 ;  /* 0x0000001b001b7211 */ /* 0x040fe400078e18ff */
[C---:B------:R-:W-:Y:S02]  /*0590*/  LEA R29, R0.reuse, R29, 0x3 ;  /* 0x0000001d001d7211 */ /* 0x040fe400078e18ff */
[----:B------:R-:W-:Y:S01]  /*05a0*/  LEA R6, R0, R6, 0x3 ;  /* 0x0000000600067211 */ /* 0x000fe200078e18ff */
[----:B--2---:R-:W-:-:S08]  /*05b0*/  DFMA R16, R18, R22, R16 ;  /* 0x000000161210722b */ /* 0x004fd00000000010 */
[----:B---3--:R-:W-:Y:S01]  /*05c0*/  DFMA R18, R20, R14, R16 ;  /* 0x0000000e1412722b */ /* 0x008fe20000000010 */
[----:B------:R-:W-:Y:S10]  /*05d0*/  @P1 BRA `(.L_x_5) ;  /* 0xfffffffc000c1947 */ /* 0x000ff4000383ffff */
.L_x_4:
[----:B------:R-:W-:Y:S05]  /*05e0*/  @!P0 BRA `(.L_x_3) ;  /* 0x0000000400048947 */ /* 0x000fea0003800000 */
[----:B------:R-:W-:Y:S02]  /*05f0*/  ISETP.GE.U32.AND P0, PT, R2, 0x4, PT ;  /* 0x000000040200780c */ /* 0x000fe40003f06070 */
[----:B------:R-:W-:-:S04]  /*0600*/  LOP3.LUT R5, R0, 0x3, RZ, 0xc0, !PT ;  /* 0x0000000300057812 */ /* 0x000fc800078ec0ff */
[----:B------:R-:W-:-:S07]  /*0610*/  ISETP.NE.AND P1, PT, R5, RZ, PT ;  /* 0x000000ff0500720c */ /* 0x000fce0003f25270 */
[----:B------:R-:W-:Y:S06]  /*0620*/  @!P0 BRA `(.L_x_6) ;  /* 0x00000000007c8947 */ /* 0x000fec0003800000 */
[----:B------:R-:W0:Y:S01]  /*0630*/  LDC.64 R10, c[0x0][0x380] ;  /* 0x0000e000ff0a7b82 */ /* 0x000e220000000a00 */
[-C--:B------:R-:W-:Y:S02]  /*0640*/  IMAD R27, R3, R0.reuse, R4 ;  /* 0x00000000031b7224 */ /* 0x080fe400078e0204 */
[----:B------:R-:W-:-:S03]  /*0650*/  IMAD R13, R4, R0, R7 ;  /* 0x00000000040d7224 */ /* 0x000fc600078e0207 */
[----:B------:R-:W-:Y:S01]  /*0660*/  IADD3 R15, PT, PT, R27, 0x1, RZ ;  /* 0x000000011b0f7810 */ /* 0x000fe20007ffe0ff */
[----:B------:R-:W-:Y:S01]  /*0670*/  IMAD.IADD R29, R13, 0x1, R0 ;  /* 0x000000010d1d7824 */ /* 0x000fe200078e0200 */
[----:B------:R-:W1:Y:S01]  /*0680*/  LDC.64 R8, c[0x0][0x388] ;  /* 0x0000e200ff087b82 */ /* 0x000e620000000a00 */
[C---:B------:R-:W-:Y:S01]  /*0690*/  IADD3 R23, PT, PT, R27.reuse, 0x2, RZ ;  /* 0x000000021b177810 */ /* 0x040fe20007ffe0ff */
[----:B0-----:R-:W-:-:S06]  /*06a0*/  IMAD.WIDE.U32 R16, R27, 0x8, R10 ;  /* 0x000000081b107825 */ /* 0x001fcc00078e000a */
[----:B------:R-:W2:Y:S01]  /*06b0*/  LDG.E.64 R16, desc[UR6][R16.64] ;  /* 0x0000000610107981 */ /* 0x000ea2000c1e1b00 */
[----:B-1----:R-:W-:-:S04]  /*06c0*/  IMAD.WIDE.U32 R20, R13, 0x8, R8 ;  /* 0x000000080d147825 */ /* 0x002fc800078e0008 */
[----:B------:R-:W-:Y:S02]  /*06d0*/  IMAD.WIDE.U32 R12, R15, 0x8, R10 ;  /* 0x000000080f0c7825 */ /* 0x000fe400078e000a */
[----:B------:R-:W2:Y:S02]  /*06e0*/  LDG.E.64 R20, desc[UR6][R20.64] ;  /* 0x0000000614147981 */ /* 0x000ea4000c1e1b00 */
[C---:B------:R-:W-:Y:S01]  /*06f0*/  IMAD.WIDE.U32 R14, R29.reuse, 0x8, R8 ;  /* 0x000000081d0e7825 */ /* 0x040fe200078e0008 */
[-C--:B------:R-:W-:Y:S01]  /*0700*/  IADD3 R29, PT, PT, R29, R0.reuse, RZ ;  /* 0x000000001d1d7210 */ /* 0x080fe20007ffe0ff */
[----:B------:R-:W3:Y:S02]  /*0710*/  LDG.E.64 R12, desc[UR6][R12.64] ;  /* 0x000000060c0c7981 */ /* 0x000ee4000c1e1b00 */
[----:B------:R-:W-:Y:S02]  /*0720*/  IMAD.WIDE.U32 R22, R23, 0x8, R10 ;  /* 0x0000000817167825 */ /* 0x000fe400078e000a */
[----:B------:R-:W3:Y:S02]  /*0730*/  LDG.E.64 R14, desc[UR6][R14.64] ;  /* 0x000000060e0e7981 */ /* 0x000ee4000c1e1b00 */
[----:B------:R-:W-:Y:S01]  /*0740*/  IMAD.WIDE.U32 R24, R29, 0x8, R8 ;  /* 0x000000081d187825 */ /* 0x000fe200078e0008 */
[----:B------:R-:W-:Y:S01]  /*0750*/  IADD3 R27, PT, PT, R27, 0x3, RZ ;  /* 0x000000031b1b7810 */ /* 0x000fe20007ffe0ff */
[----:B------:R-:W4:Y:S01]  /*0760*/  LDG.E.64 R22, desc[UR6][R22.64] ;  /* 0x0000000616167981 */ /* 0x000f22000c1e1b00 */
[----:B------:R-:W-:-:S03]  /*0770*/  IADD3 R2, PT, PT, R29, R0, RZ ;  /* 0x000000001d027210 */ /* 0x000fc60007ffe0ff */
[----:B------:R-:W4:Y:S01]  /*0780*/  LDG.E.64 R24, desc[UR6][R24.64] ;  /* 0x0000000618187981 */ /* 0x000f22000c1e1b00 */
[----:B------:R-:W-:-:S04]  /*0790*/  IMAD.WIDE.U32 R10, R27, 0x8, R10 ;  /* 0x000000081b0a7825 */ /* 0x000fc800078e000a */
[----:B------:R-:W-:Y:S02]  /*07a0*/  IMAD.WIDE.U32 R8, R2, 0x8, R8 ;  /* 0x0000000802087825 */ /* 0x000fe400078e0008 */
[----:B------:R-:W5:Y:S04]  /*07b0*/  LDG.E.64 R10, desc[UR6][R10.64] ;  /* 0x000000060a0a7981 */ /* 0x000f68000c1e1b00 */
[----:B------:R-:W5:Y:S01]  /*07c0*/  LDG.E.64 R8, desc[UR6][R8.64] ;  /* 0x0000000608087981 */ /* 0x000f62000c1e1b00 */
[----:B------:R-:W-:Y:S01]  /*07d0*/  IADD3 R4, PT, PT, R4, 0x4, RZ ;  /* 0x0000000404047810 */ /* 0x000fe20007ffe0ff */
[----:B--2---:R-:W-:-:S08]  /*07e0*/  DFMA R16, R16, R20, R18 ;  /* 0x000000141010722b */ /* 0x004fd00000000012 */
[----:B---3--:R-:W-:-:S08]  /*07f0*/  DFMA R12, R12, R14, R16 ;  /* 0x0000000e0c0c722b */ /* 0x008fd00000000010 */
[----:B----4-:R-:W-:-:S08]  /*0800*/  DFMA R12, R22, R24, R12 ;  /* 0x00000018160c722b */ /* 0x010fd0000000000c */
[----:B-----5:R-:W-:-:S11]  /*0810*/  DFMA R18, R10, R8, R12 ;  /* 0x000000080a12722b */ /* 0x020fd6000000000c */
.L_x_6:
[----:B------:R-:W-:Y:S05]  /*0820*/  @!P1 BRA `(.L_x_3) ;  /* 0x0000000000749947 */ /* 0x000fea0003800000 */
[----:B------:R-:W0:Y:S01]  /*0830*/  LDC.64 R20, c[0x0][0x380] ;  /* 0x0000e000ff147b82 */ /* 0x000e220000000a00 */
[----:B------:R-:W-:Y:S02]  /*0840*/  ISETP.NE.AND P0, PT, R5, 0x1, PT ;  /* 0x000000010500780c */ /* 0x000fe40003f05270 */
[----:B------:R-:W-:-:S04]  /*0850*/  LOP3.LUT R2, R0, 0x1, RZ, 0xc0, !PT ;  /* 0x0000000100027812 */ /* 0x000fc800078ec0ff */
[----:B------:R-:W-:Y:S01]  /*0860*/  ISETP.NE.U32.AND P1, PT, R2, 0x1, PT ;  /* 0x000000010200780c */ /* 0x000fe20003f25070 */
[----:B------:R-:W1:Y:S06]  /*0870*/  LDC.64 R14, c[0x0][0x388] ;  /* 0x0000e200ff0e7b82 */ /* 0x000e6c0000000a00 */
[-C--:B------:R-:W-:Y:S02]  /*0880*/  @P0 IMAD R5, R3, R0.reuse, R4 ;  /* 0x0000000003050224 */ /* 0x080fe400078e0204 */
[----:B------:R-:W2:Y:S01]  /*0890*/  LDC.64 R10, c[0x0][0x380] ;  /* 0x0000e000ff0a7b82 */ /* 0x000ea20000000a00 */
[C---:B------:R-:W-:Y:S01]  /*08a0*/  @P0 IMAD R23, R4.reuse, R0, R7 ;  /* 0x0000000004170224 */ /* 0x040fe200078e0207 */
[----:B------:R-:W-:-:S06]  /*08b0*/  @P0 IADD3 R4, PT, PT, R4, 0x2, RZ ;  /* 0x0000000204040810 */ /* 0x000fcc0007ffe0ff */
[----:B------:R-:W3:Y:S01]  /*08c0*/  LDC.64 R8, c[0x0][0x388] ;  /* 0x0000e200ff087b82 */ /* 0x000ee20000000a00 */
[C---:B0-----:R-:W-:Y:S01]  /*08d0*/  @P0 IMAD.WIDE.U32 R12, R5.reuse, 0x8, R20 ;  /* 0x00000008050c0825 */ /* 0x041fe200078e0014 */
[----:B------:R-:W-:-:S05]  /*08e0*/  @P0 IADD3 R5, PT, PT, R5, 0x1, RZ ;  /* 0x0000000105050810 */ /* 0x000fca0007ffe0ff */
[----:B------:R-:W4:Y:S01]  /*08f0*/  @P0 LDG.E.64 R12, desc[UR6][R12.64] ;  /* 0x000000060c0c0981 */ /* 0x000f22000c1e1b00 */
[C---:B-1----:R-:W-:Y:S01]  /*0900*/  @P0 IMAD.WIDE.U32 R16, R23.reuse, 0x8, R14 ;  /* 0x0000000817100825 */ /* 0x042fe200078e000e */
[----:B------:R-:W-:-:S05]  /*0910*/  @P0 IADD3 R23, PT, PT, R23, R0, RZ ;  /* 0x0000000017170210 */ /* 0x000fca0007ffe0ff */
[----:B------:R-:W4:Y:S01]  /*0920*/  @P0 LDG.E.64 R16, desc[UR6][R16.64] ;  /* 0x0000000610100981 */ /* 0x000f22000c1e1b00 */
[----:B------:R-:W-:-:S04]  /*0930*/  @P0 IMAD.WIDE.U32 R14, R23, 0x8, R14 ;  /* 0x00000008170e0825 */ /* 0x000fc800078e000e */
[----:B------:R-:W-:Y:S02]  /*0940*/  @P0 IMAD.WIDE.U32 R20, R5, 0x8, R20 ;  /* 0x0000000805140825 */ /* 0x000fe400078e0014 */
[----:B------:R-:W5:Y:S02]  /*0950*/  @P0 LDG.E.64 R14, desc[UR6][R14.64] ;  /* 0x000000060e0e0981 */ /* 0x000f64000c1e1b00 */
[-C--:B------:R-:W-:Y:S02]  /*0960*/  @!P1 IMAD R23, R3, R0.reuse, R4 ;  /* 0x0000000003179224 */ /* 0x080fe400078e0204 */
[----:B------:R-:W-:Y:S02]  /*0970*/  @!P1 IMAD R25, R4, R0, R7 ;  /* 0x0000000004199224 */ /* 0x000fe400078e0207 */
[----:B------:R-:W5:Y:S01]  /*0980*/  @P0 LDG.E.64 R4, desc[UR6][R20.64] ;  /* 0x0000000614040981 */ /* 0x000f62000c1e1b00 */
[----:B--2---:R-:W-:-:S04]  /*0990*/  @!P1 IMAD.WIDE.U32 R10, R23, 0x8, R10 ;  /* 0x00000008170a9825 */ /* 0x004fc800078e000a */
[----:B---3--:R-:W-:Y:S02]  /*09a0*/  @!P1 IMAD.WIDE.U32 R8, R25, 0x8, R8 ;  /* 0x0000000819089825 */ /* 0x008fe400078e0008 */
[----:B------:R-:W2:Y:S04]  /*09b0*/  @!P1 LDG.E.64 R10, desc[UR6][R10.64] ;  /* 0x000000060a0a9981 */ /* 0x000ea8000c1e1b00 */
[----:B------:R-:W2:Y:S01]  /*09c0*/  @!P1 LDG.E.64 R8, desc[UR6][R8.64] ;  /* 0x0000000608089981 */ /* 0x000ea2000c1e1b00 */
[----:B----4-:R-:W-:-:S08]  /*09d0*/  @P0 DFMA R12, R12, R16, R18 ;  /* 0x000000100c0c022b */ /* 0x010fd00000000012 */
[----:B-----5:R-:W-:-:S08]  /*09e0*/  @P0 DFMA R18, R4, R14, R12 ;  /* 0x0000000e0412022b */ /* 0x020fd0000000000c */
[----:B--2---:R-:W-:-:S11]  /*09f0*/  @!P1 DFMA R18, R10, R8, R18 ;  /* 0x000000080a12922b */ /* 0x004fd60000000012 */
.L_x_3:
[----:B------:R-:W0:Y:S01]  /*0a00*/  LDC.64 R4, c[0x0][0x390] ;  /* 0x0000e400ff047b82 */ /* 0x000e220000000a00 */
[----:B------:R-:W-:-:S04]  /*0a10*/  IMAD R3, R3, R0, R7 ;  /* 0x0000000003037224 */ /* 0x000fc800078e0207 */
[----:B0-----:R-:W-:-:S05]  /*0a20*/  IMAD.WIDE.U32 R2, R3, 0x8, R4 ;  /* 0x0000000803027825 */ /* 0x001fca00078e0004 */
[----:B------:R-:W-:Y:S01]  /*0a30*/  STG.E.64 desc[UR6][R2.64], R18 ;  /* 0x0000001202007986 */ /* 0x000fe2000c101b06 */
[----:B------:R-:W-:Y:S05]  /*0a40*/  EXIT ;  /* 0x000000000000794d */ /* 0x000fea0003800000 */
.L_x_7:
        /* <DEDUP_REMOVED lines=11> */
.L_x_9:


//--------------------- .nv.shared._Z13matmul_sharedPdS_S_i --------------------------
	.section	.nv.shared._Z13matmul_sharedPdS_S_i,"aw",@nobits
	.sectionflags	@""
	.align	8
.nv.shared._Z13matmul_sharedPdS_S_i:
	.zero		17408


//--------------------- .nv.shared.reserved.0     --------------------------
	.section	.nv.shared.reserved.0,"aw",@nobits
	.weak		__nv_reservedSMEM_offset_0_alias
	.size		__nv_reservedSMEM_offset_0_alias, 0, 64
	.other		__nv_reservedSMEM_offset_0_alias,@"STO_CUDA_RESERVED_SHARED STV_DEFAULT"
__nv_reservedSMEM_offset_0_alias:
	.zero		0
	.zero		64


//--------------------- .nv.constant0._Z13matmul_sharedPdS_S_i --------------------------
	.section	.nv.constant0._Z13matmul_sharedPdS_S_i,"a",@progbits
	.sectionflags	@""
	.align	4
.nv.constant0._Z13matmul_sharedPdS_S_i:
	.zero		924


//--------------------- .nv.constant0._Z12matmul_naivePdS_S_i --------------------------
	.section	.nv.constant0._Z12matmul_naivePdS_S_i,"a",@progbits
	.sectionflags	@""
	.align	4
.nv.constant0._Z12matmul_naivePdS_S_i:
	.zero		924


//--------------------- SYMBOLS --------------------------

	.type		.nv.reservedSmem.offset0,@object
	.size		.nv.reservedSmem.offset0,0x4
	.type		.nv.reservedSmem.cap,@object
	.size		.nv.reservedSmem.cap,0x4
